	.headerflags	@"EF_CUDA_TEXMODE_UNIFIED EF_CUDA_64BIT_ADDRESS EF_CUDA_ACCELERATORS EF_CUDA_SM90 EF_CUDA_VIRTUAL_SM(EF_CUDA_SM90)"
	.elftype	@"ET_EXEC"


//--------------------- .nv.info                  --------------------------
	.section	.nv.info,"",@"SHT_CUDA_INFO"
	.align	4


	//----- nvinfo : EIATTR_REGCOUNT
	.align		4
        /*0000*/ 	.byte	0x04, 0x2f
        /*0002*/ 	.short	(.L_1 - .L_0)
	.align		4
.L_0:
        /*0004*/ 	.word	index@(triton_poi_fused__softmax_5)
        /*0008*/ 	.word	0x00000010


	//----- nvinfo : EIATTR_MIN_STACK_SIZE
	.align		4
.L_1:
        /*000c*/ 	.byte	0x04, 0x12
        /*000e*/ 	.short	(.L_3 - .L_2)
	.align		4
.L_2:
        /*0010*/ 	.word	index@(triton_poi_fused__softmax_5)
        /*0014*/ 	.word	0x00000000


	//----- nvinfo : EIATTR_FRAME_SIZE
	.align		4
.L_3:
        /*0018*/ 	.byte	0x04, 0x11
        /*001a*/ 	.short	(.L_5 - .L_4)
	.align		4
.L_4:
        /*001c*/ 	.word	index@(triton_poi_fused__softmax_5)
        /*0020*/ 	.word	0x00000000


	//----- nvinfo : EIATTR_MIN_STACK_SIZE
	.align		4
.L_5:
        /*0024*/ 	.byte	0x04, 0x12
        /*0026*/ 	.short	(.L_7 - .L_6)
	.align		4
.L_6:
        /*0028*/ 	.word	index@(triton_poi_fused__softmax_5)
        /*002c*/ 	.word	0x00000000
.L_7:


//--------------------- .nv.info.triton_poi_fused__softmax_5 --------------------------
	.section	.nv.info.triton_poi_fused__softmax_5,"",@"SHT_CUDA_INFO"
	.sectionflags	@""
	.align	4


	//----- nvinfo : EIATTR_CUDA_API_VERSION
	.align		4
        /*0000*/ 	.byte	0x04, 0x37
        /*0002*/ 	.short	(.L_9 - .L_8)
.L_8:
        /*0004*/ 	.word	0x0000007c


	//----- nvinfo : EIATTR_KPARAM_INFO
	.align		4
.L_9:
        /*0008*/ 	.byte	0x04, 0x17
        /*000a*/ 	.short	(.L_11 - .L_10)
.L_10:
        /*000c*/ 	.word	0x00000000
        /*0010*/ 	.short	0x0005
        /*0012*/ 	.short	0x0028
        /*0014*/ 	.byte	0x00, 0xf0, 0x11, 0x00


	//----- nvinfo : EIATTR_KPARAM_INFO
	.align		4
.L_11:
        /*0018*/ 	.byte	0x04, 0x17
        /*001a*/ 	.short	(.L_13 - .L_12)
.L_12:
        /*001c*/ 	.word	0x00000000
        /*0020*/ 	.short	0x0004
        /*0022*/ 	.short	0x0020
        /*0024*/ 	.byte	0x00, 0xf4, 0x21, 0x00


	//----- nvinfo : EIATTR_KPARAM_INFO
	.align		4
.L_13:
        /*0028*/ 	.byte	0x04, 0x17
        /*002a*/ 	.short	(.L_15 - .L_14)
.L_14:
        /*002c*/ 	.word	0x00000000
        /*0030*/ 	.short	0x0003
        /*0032*/ 	.short	0x0018
        /*0034*/ 	.byte	0x00, 0xf4, 0x21, 0x00


	//----- nvinfo : EIATTR_KPARAM_INFO
	.align		4
.L_15:
        /*0038*/ 	.byte	0x04, 0x17
        /*003a*/ 	.short	(.L_17 - .L_16)
.L_16:
        /*003c*/ 	.word	0x00000000
        /*0040*/ 	.short	0x0002
        /*0042*/ 	.short	0x0010
        /*0044*/ 	.byte	0x00, 0xf4, 0x21, 0x00


	//----- nvinfo : EIATTR_KPARAM_INFO
	.align		4
.L_17:
        /*0048*/ 	.byte	0x04, 0x17
        /*004a*/ 	.short	(.L_19 - .L_18)
.L_18:
        /*004c*/ 	.word	0x00000000
        /*0050*/ 	.short	0x0001
        /*0052*/ 	.short	0x0008
        /*0054*/ 	.byte	0x00, 0xf4, 0x21, 0x00


	//----- nvinfo : EIATTR_KPARAM_INFO
	.align		4
.L_19:
        /*0058*/ 	.byte	0x04, 0x17
        /*005a*/ 	.short	(.L_21 - .L_20)
.L_20:
        /*005c*/ 	.word	0x00000000
        /*0060*/ 	.short	0x0000
        /*0062*/ 	.short	0x0000
        /*0064*/ 	.byte	0x00, 0xf4, 0x21, 0x00


	//----- nvinfo : EIATTR_SPARSE_MMA_MASK
	.align		4
.L_21:
        /*0068*/ 	.byte	0x03, 0x50
        /*006a*/ 	.short	0x0000


	//----- nvinfo : EIATTR_MAXREG_COUNT
	.align		4
        /*006c*/ 	.byte	0x03, 0x1b
        /*006e*/ 	.short	0x00ff


	//----- nvinfo : EIATTR_EXIT_INSTR_OFFSETS
	.align		4
        /*0070*/ 	.byte	0x04, 0x1c
        /*0072*/ 	.short	(.L_23 - .L_22)


	//   ....[0]....
.L_22:
        /*0074*/ 	.word	0x000002a0


	//   ....[1]....
        /*0078*/ 	.word	0x000002c0


	//----- nvinfo : EIATTR_REQNTID
	.align		4
.L_23:
        /*007c*/ 	.byte	0x04, 0x10
        /*007e*/ 	.short	(.L_25 - .L_24)
.L_24:
        /*0080*/ 	.word	0x00000080
        /*0084*/ 	.word	0x00000001
        /*0088*/ 	.word	0x00000001


	//----- nvinfo : EIATTR_CBANK_PARAM_SIZE
	.align		4
.L_25:
        /*008c*/ 	.byte	0x03, 0x19
        /*008e*/ 	.short	0x002c


	//----- nvinfo : EIATTR_PARAM_CBANK
	.align		4
        /*0090*/ 	.byte	0x04, 0x0a
        /*0092*/ 	.short	(.L_27 - .L_26)
	.align		4
.L_26:
        /*0094*/ 	.word	index@(.nv.constant0.triton_poi_fused__softmax_5)
        /*0098*/ 	.short	0x0210
        /*009a*/ 	.short	0x002c


	//----- nvinfo : EIATTR_SW_WAR
	.align		4
.L_27:
        /*009c*/ 	.byte	0x04, 0x36
        /*009e*/ 	.short	(.L_29 - .L_28)
.L_28:
        /*00a0*/ 	.word	0x00000008
.L_29:


//--------------------- .nv.callgraph             --------------------------
	.section	.nv.callgraph,"",@"SHT_CUDA_CALLGRAPH"
	.align	4
	.sectionentsize	8
	.align		4
        /*0000*/ 	.word	0x00000000
	.align		4
        /*0004*/ 	.word	0xffffffff
	.align		4
        /*0008*/ 	.word	0x00000000
	.align		4
        /*000c*/ 	.word	0xfffffffe
	.align		4
        /*0010*/ 	.word	0x00000000
	.align		4
        /*0014*/ 	.word	0xfffffffd
	.align		4
        /*0018*/ 	.word	0x00000000
	.align		4
        /*001c*/ 	.word	0xfffffffc


//--------------------- .text.triton_poi_fused__softmax_5 --------------------------
	.section	.text.triton_poi_fused__softmax_5,"ax",@progbits
	.align	128
        .global         triton_poi_fused__softmax_5
        .type           triton_poi_fused__softmax_5,@function
        .size           triton_poi_fused__softmax_5,(.L_x_1 - triton_poi_fused__softmax_5)
        .other          triton_poi_fused__softmax_5,@"STO_CUDA_ENTRY STV_DEFAULT"
triton_poi_fused__softmax_5:
.text.triton_poi_fused__softmax_5:
[----:B------:R-:W0:Y:S02]  /*0000*/  LDC R1, c[0x0][0x28] ;  /* 0x00000a00ff017b82 */ /* 0x000e240000000800 */
[----:B------:R-:W1:Y:S01]  /*0010*/  S2R R0, SR_TID.X ;  /* 0x0000000000007919 */ /* 0x000e620000002100 */
[----:B------:R-:W2:Y:S01]  /*0020*/  LDC.64 R6, c[0x0][0x220] ;  /* 0x00008800ff067b82 */ /* 0x000ea20000000a00 */
[----:B------:R-:W-:Y:S01]  /*0030*/  CS2R R12, SRZ ;  /* 0x00000000000c7805 */ /* 0x000fe2000001ff00 */
[----:B------:R-:W3:Y:S06]  /*0040*/  S2R R3, SR_CTAID.X ;  /* 0x0000000000037919 */ /* 0x000eec0000002500 */
[----:B------:R-:W4:Y:S01]  /*0050*/  LDC.64 R4, c[0x0][0x218] ;  /* 0x00008600ff047b82 */ /* 0x000f220000000a00 */
[----:B------:R-:W-:Y:S01]  /*0060*/  ULDC.64 UR4, c[0x0][0x208] ;  /* 0x0000820000047ab9 */ /* 0x000fe20000000a00 */
[----:B-1----:R-:W-:-:S04]  /*0070*/  LOP3.LUT R0, R0, 0x7f, RZ, 0xc0, !PT ;  /* 0x0000007f00007812 */ /* 0x002fc800078ec0ff */
[----:B---3--:R-:W-:Y:S02]  /*0080*/  LEA R0, R3, R0, 0x7 ;  /* 0x0000000003007211 */ /* 0x008fe400078e38ff */
[----:B------:R-:W1:Y:S02]  /*0090*/  LDC.64 R2, c[0x0][0x210] ;  /* 0x00008400ff027b82 */ /* 0x000e640000000a00 */
[C---:B------:R-:W-:Y:S01]  /*00a0*/  ISETP.GE.AND P3, PT, R0.reuse, 0x50, PT ;  /* 0x000000500000780c */ /* 0x040fe20003f66270 */
[----:B------:R-:W-:-:S05]  /*00b0*/  IMAD.HI R8, R0, 0x66666667, RZ ;  /* 0x6666666700087827 */ /* 0x000fca00078e02ff */
[----:B------:R-:W-:-:S04]  /*00c0*/  SHF.R.S32.HI R9, RZ, 0x1, R8 ;  /* 0x00000001ff097819 */ /* 0x000fc80000011408 */
[----:B------:R-:W-:Y:S02]  /*00d0*/  LEA.HI R11, R8, R9, RZ, 0x1 ;  /* 0x00000009080b7211 */ /* 0x000fe400078f08ff */
[----:B------:R-:W3:Y:S01]  /*00e0*/  LDC.64 R8, c[0x0][0x228] ;  /* 0x00008a00ff087b82 */ /* 0x000ee20000000a00 */
[----:B------:R-:W-:Y:S02]  /*00f0*/  HFMA2.MMA R10, -RZ, RZ, 0, 0 ;  /* 0x00000000ff0a7435 */ /* 0x000fe400000001ff */
[----:B--2---:R-:W-:-:S04]  /*0100*/  IMAD.WIDE R6, R11, 0x4, R6 ;  /* 0x000000040b067825 */ /* 0x004fc800078e0206 */
[C---:B----4-:R-:W-:Y:S01]  /*0110*/  IMAD.WIDE R4, R0.reuse, 0x4, R4 ;  /* 0x0000000400047825 */ /* 0x050fe200078e0204 */
[----:B------:R-:W2:Y:S03]  /*0120*/  @!P3 LDG.E.EL R12, desc[UR4][R6.64] ;  /* 0x00000004060cb981 */ /* 0x000ea6000c2e1900 */
[C---:B-1----:R-:W-:Y:S01]  /*0130*/  IMAD.WIDE R2, R11.reuse, 0x4, R2 ;  /* 0x000000040b027825 */ /* 0x042fe200078e0202 */
[----:B------:R-:W4:Y:S04]  /*0140*/  @!P3 LDG.E R13, desc[UR4][R4.64] ;  /* 0x00000004040db981 */ /* 0x000f28000c1e1900 */
[----:B------:R1:W4:Y:S01]  /*0150*/  @!P3 LDG.E.EL R10, desc[UR4][R2.64] ;  /* 0x00000004020ab981 */ /* 0x000322000c2e1900 */
[----:B---3--:R-:W-:Y:S01]  /*0160*/  IMAD.WIDE R8, R11, 0x4, R8 ;  /* 0x000000040b087825 */ /* 0x008fe200078e0208 */
[----:B------:R-:W-:Y:S01]  /*0170*/  MOV R11, RZ ;  /* 0x000000ff000b7202 */ /* 0x000fe20000000f00 */
[----:B-1----:R-:W1:Y:S05]  /*0180*/  LDC.64 R2, c[0x0][0x230] ;  /* 0x00008c00ff027b82 */ /* 0x002e6a0000000a00 */
[----:B------:R-:W3:Y:S01]  /*0190*/  @!P3 LDG.E.EL R11, desc[UR4][R8.64] ;  /* 0x00000004080bb981 */ /* 0x000ee2000c2e1900 */
[----:B-1----:R-:W-:Y:S01]  /*01a0*/  IMAD.WIDE R2, R0, 0x4, R2 ;  /* 0x0000000400027825 */ /* 0x002fe200078e0202 */
[----:B--2---:R-:W-:-:S05]  /*01b0*/  LOP3.LUT R12, R12, 0x80000000, RZ, 0x3c, !PT ;  /* 0x800000000c0c7812 */ /* 0x004fca00078e3cff */
[----:B----4-:R-:W-:-:S04]  /*01c0*/  FFMA R10, R13, R10, R12 ;  /* 0x0000000a0d0a7223 */ /* 0x010fc8000000000c */
[----:B------:R-:W-:-:S05]  /*01d0*/  FMUL R10, R10, 1.4426950216293334961 ;  /* 0x3fb8aa3b0a0a7820 */ /* 0x000fca0000400000 */
[----:B------:R-:W-:Y:S02]  /*01e0*/  FSETP.GEU.AND P1, PT, R10, -126, PT ;  /* 0xc2fc00000a00780b */ /* 0x000fe40003f2e000 */
[C---:B---3--:R-:W-:Y:S02]  /*01f0*/  FSETP.GT.AND P0, PT, |R11|.reuse, 8.50705917302346158658e+37, PT ;  /* 0x7e8000000b00780b */ /* 0x048fe40003f04200 */
[----:B------:R-:W-:-:S09]  /*0200*/  FSETP.GEU.AND P2, PT, |R11|, 1.175494350822287508e-38, PT ;  /* 0x008000000b00780b */ /* 0x000fd20003f4e200 */
[----:B------:R-:W-:-:S04]  /*0210*/  @!P1 FMUL R10, R10, 0.5 ;  /* 0x3f0000000a0a9820 */ /* 0x000fc80000400000 */
[----:B------:R-:W1:Y:S01]  /*0220*/  MUFU.EX2 R4, R10 ;  /* 0x0000000a00047308 */ /* 0x000e620000000800 */
[----:B------:R-:W-:-:S04]  /*0230*/  @P0 FMUL R11, R11, 0.25 ;  /* 0x3e8000000b0b0820 */ /* 0x000fc80000400000 */
[----:B------:R-:W-:-:S04]  /*0240*/  @!P2 FMUL R11, R11, 16777216 ;  /* 0x4b8000000b0ba820 */ /* 0x000fc80000400000 */
[----:B------:R-:W2:Y:S01]  /*0250*/  MUFU.RCP R5, R11 ;  /* 0x0000000b00057308 */ /* 0x000ea20000001000 */
[----:B-1----:R-:W-:-:S04]  /*0260*/  @!P1 FMUL R4, R4, R4 ;  /* 0x0000000404049220 */ /* 0x002fc80000400000 */
[----:B------:R-:W-:-:S04]  /*0270*/  @P0 FMUL R4, R4, 0.25 ;  /* 0x3e80000004040820 */ /* 0x000fc80000400000 */
[----:B------:R-:W-:-:S04]  /*0280*/  @!P2 FMUL R4, R4, 16777216 ;  /* 0x4b8000000404a820 */ /* 0x000fc80000400000 */
[----:B--2---:R-:W-:Y:S01]  /*0290*/  FMUL R5, R5, R4 ;  /* 0x0000000405057220 */ /* 0x004fe20000400000 */
[----:B------:R-:W-:Y:S06]  /*02a0*/  @P3 EXIT ;  /* 0x000000000000394d */ /* 0x000fec0003800000 */
[----:B------:R-:W-:Y:S01]  /*02b0*/  STG.E desc[UR4][R2.64], R5 ;  /* 0x0000000502007986 */ /* 0x000fe2000c101904 */
[----:B------:R-:W-:Y:S05]  /*02c0*/  EXIT ;  /* 0x000000000000794d */ /* 0x000fea0003800000 */
.L_x_0:
[----:B------:R-:W-:-:S00]  /*02d0*/  BRA `(.L_x_0) ;  /* 0xfffffffc00fc7947 */ /* 0x000fc0000383ffff */
[----:B------:R-:W-:-:S00]  /*02e0*/  NOP ;  /* 0x0000000000007918 */ /* 0x000fc00000000000 */
        /* <DEDUP_REMOVED lines=9> */
.L_x_1:


//--------------------- .nv.constant0.triton_poi_fused__softmax_5 --------------------------
	.section	.nv.constant0.triton_poi_fused__softmax_5,"a",@progbits
	.sectionflags	@""
	.align	4
.nv.constant0.triton_poi_fused__softmax_5:
	.zero		572
